//
// Generated by NVIDIA NVVM Compiler
//
// Compiler Build ID: CL-36424714
// Cuda compilation tools, release 13.0, V13.0.88
// Based on NVVM 20.0.0
//

.version 9.0
.target sm_100
.address_size 64

	// .globl	_Z8extractXPK8MyStructPfi

.visible .entry _Z8extractXPK8MyStructPfi(
	.param .u64 .ptr .align 1 _Z8extractXPK8MyStructPfi_param_0,
	.param .u64 .ptr .align 1 _Z8extractXPK8MyStructPfi_param_1,
	.param .u32 _Z8extractXPK8MyStructPfi_param_2
)
{
	.reg .pred 	%p<2>;
	.reg .b32 	%r<6>;
	.reg .b32 	%f<2>;
	.reg .b64 	%rd<9>;

	ld.param.u64 	%rd1, [_Z8extractXPK8MyStructPfi_param_0];
	ld.param.u64 	%rd2, [_Z8extractXPK8MyStructPfi_param_1];
	ld.param.u32 	%r2, [_Z8extractXPK8MyStructPfi_param_2];
	mov.u32 	%r3, %ctaid.x;
	mov.u32 	%r4, %ntid.x;
	mov.u32 	%r5, %tid.x;
	mad.lo.s32 	%r1, %r3, %r4, %r5;
	setp.ge.s32 	%p1, %r1, %r2;
	@%p1 bra 	$L__BB0_2;
	cvta.to.global.u64 	%rd3, %rd1;
	cvta.to.global.u64 	%rd4, %rd2;
	mul.wide.s32 	%rd5, %r1, 12;
	add.s64 	%rd6, %rd3, %rd5;
	ld.global.f32 	%f1, [%rd6];
	mul.wide.s32 	%rd7, %r1, 4;
	add.s64 	%rd8, %rd4, %rd7;
	st.global.f32 	[%rd8], %f1;
$L__BB0_2:
	ret;

}


// ===== COMPILED SASS (sm_100) =====

	.target	sm_100

	.elftype	@"ET_EXEC"


//--------------------- .note.nv.tkinfo           --------------------------
	.section	.note.nv.tkinfo,"",@"SHT_NOTE"
	.sectionflags	@"SHF_NOTE_NV_TKINFO"
	.tkinfo
        /*0018*/ 	.word	0x00000002
        /*0030*/ 	.string	""
        /*0030*/ 	.string	"ptxas"
        /*0030*/ 	.string	"Cuda compilation tools, release 13.0, V13.0.88"
        /*0030*/ 	.string	"Build cuda_13.0.r13.0/compiler.36424714_0"
        /*0030*/ 	.string	"-arch sm_100 -m 64 "



//--------------------- .note.nv.cuinfo           --------------------------
	.section	.note.nv.cuinfo,"",@"SHT_NOTE"
	.sectionflags	@"SHF_NOTE_NV_CUINFO"
        /*0018*/ 	.short	0x0002
        /*001a*/ 	.short	0x0064
        /*001c*/ 	.short	0x0082
	.zero		2


//--------------------- .nv.info                  --------------------------
	.section	.nv.info,"",@"SHT_CUDA_INFO"
	.align	4


	//----- nvinfo : EIATTR_REGCOUNT
	.align		4
        /*0000*/ 	.byte	0x04, 0x2f
        /*0002*/ 	.short	(.L_1 - .L_0)
	.align		4
.L_0:
        /*0004*/ 	.word	index@(_Z8extractXPK8MyStructPfi)
        /*0008*/ 	.word	0x0000000a


	//----- nvinfo : EIATTR_FRAME_SIZE
	.align		4
.L_1:
        /*000c*/ 	.byte	0x04, 0x11
        /*000e*/ 	.short	(.L_3 - .L_2)
	.align		4
.L_2:
        /*0010*/ 	.word	index@(_Z8extractXPK8MyStructPfi)
        /*0014*/ 	.word	0x00000000


	//----- nvinfo : EIATTR_MIN_STACK_SIZE
	.align		4
.L_3:
        /*0018*/ 	.byte	0x04, 0x12
        /*001a*/ 	.short	(.L_5 - .L_4)
	.align		4
.L_4:
        /*001c*/ 	.word	index@(_Z8extractXPK8MyStructPfi)
        /*0020*/ 	.word	0x00000000
.L_5:


//--------------------- .nv.compat                --------------------------
	.section	.nv.compat,"",@"SHT_CUDA_COMPAT_INFO"
	.align	4
        /*0000*/ 	.byte	0x02, 0x09, 0x00, 0x00, 0x02, 0x02, 0x01, 0x00, 0x02, 0x05, 0x05, 0x00, 0x03, 0x07, 0x01, 0x01
        /*0010*/ 	.byte	0x02, 0x03, 0x00, 0x00, 0x02, 0x06, 0x01, 0x00, 0x04, 0x0b, 0x08, 0x00, 0x09, 0x00, 0x00, 0x00
        /*0020*/ 	.byte	0x00, 0x00, 0x00, 0x00


//--------------------- .nv.info._Z8extractXPK8MyStructPfi --------------------------
	.section	.nv.info._Z8extractXPK8MyStructPfi,"",@"SHT_CUDA_INFO"
	.sectionflags	@""
	.align	4


	//----- nvinfo : EIATTR_CUDA_API_VERSION
	.align		4
        /*0000*/ 	.byte	0x04, 0x37
        /*0002*/ 	.short	(.L_7 - .L_6)
.L_6:
        /*0004*/ 	.word	0x00000082


	//----- nvinfo : EIATTR_KPARAM_INFO
	.align		4
.L_7:
        /*0008*/ 	.byte	0x04, 0x17
        /*000a*/ 	.short	(.L_9 - .L_8)
.L_8:
        /*000c*/ 	.word	0x00000000
        /*0010*/ 	.short	0x0002
        /*0012*/ 	.short	0x0010
        /*0014*/ 	.byte	0x00, 0xf0, 0x11, 0x00


	//----- nvinfo : EIATTR_KPARAM_INFO
	.align		4
.L_9:
        /*0018*/ 	.byte	0x04, 0x17
        /*001a*/ 	.short	(.L_11 - .L_10)
.L_10:
        /*001c*/ 	.word	0x00000000
        /*0020*/ 	.short	0x0001
        /*0022*/ 	.short	0x0008
        /*0024*/ 	.byte	0x00, 0xf5, 0x21, 0x00


	//----- nvinfo : EIATTR_KPARAM_INFO
	.align		4
.L_11:
        /*0028*/ 	.byte	0x04, 0x17
        /*002a*/ 	.short	(.L_13 - .L_12)
.L_12:
        /*002c*/ 	.word	0x00000000
        /*0030*/ 	.short	0x0000
        /*0032*/ 	.short	0x0000
        /*0034*/ 	.byte	0x00, 0xf5, 0x21, 0x00


	//----- nvinfo : EIATTR_SPARSE_MMA_MASK
	.align		4
.L_13:
        /*0038*/ 	.byte	0x03, 0x50
        /*003a*/ 	.short	0x0000


	//----- nvinfo : EIATTR_MAXREG_COUNT
	.align		4
        /*003c*/ 	.byte	0x03, 0x1b
        /*003e*/ 	.short	0x00ff


	//----- nvinfo : EIATTR_MERCURY_ISA_VERSION
	.align		4
        /*0040*/ 	.byte	0x03, 0x5f
        /*0042*/ 	.short	0x0101


	//----- nvinfo : EIATTR_VRC_CTA_INIT_COUNT
	.align		4
        /*0044*/ 	.byte	0x02, 0x4a
	.zero		1
	.zero		1


	//----- nvinfo : EIATTR_EXIT_INSTR_OFFSETS
	.align		4
        /*0048*/ 	.byte	0x04, 0x1c
        /*004a*/ 	.short	(.L_15 - .L_14)


	//   ....[0]....
.L_14:
        /*004c*/ 	.word	0x00000070


	//   ....[1]....
        /*0050*/ 	.word	0x000000f0


	//----- nvinfo : EIATTR_CBANK_PARAM_SIZE
	.align		4
.L_15:
        /*0054*/ 	.byte	0x03, 0x19
        /*0056*/ 	.short	0x0014


	//----- nvinfo : EIATTR_PARAM_CBANK
	.align		4
        /*0058*/ 	.byte	0x04, 0x0a
        /*005a*/ 	.short	(.L_17 - .L_16)
	.align		4
.L_16:
        /*005c*/ 	.word	index@(.nv.constant0._Z8extractXPK8MyStructPfi)
        /*0060*/ 	.short	0x0380
        /*0062*/ 	.short	0x0014


	//----- nvinfo : EIATTR_SW_WAR
	.align		4
.L_17:
        /*0064*/ 	.byte	0x04, 0x36
        /*0066*/ 	.short	(.L_19 - .L_18)
.L_18:
        /*0068*/ 	.word	0x00000008
.L_19:


//--------------------- .nv.callgraph             --------------------------
	.section	.nv.callgraph,"",@"SHT_CUDA_CALLGRAPH"
	.align	4
	.sectionentsize	8
	.align		4
        /*0000*/ 	.word	0x00000000
	.align		4
        /*0004*/ 	.word	0xffffffff
	.align		4
        /*0008*/ 	.word	0x00000000
	.align		4
        /*000c*/ 	.word	0xfffffffe
	.align		4
        /*0010*/ 	.word	0x00000000
	.align		4
        /*0014*/ 	.word	0xfffffffd
	.align		4
        /*0018*/ 	.word	0x00000000
	.align		4
        /*001c*/ 	.word	0xfffffffc


//--------------------- .text._Z8extractXPK8MyStructPfi --------------------------
	.section	.text._Z8extractXPK8MyStructPfi,"ax",@progbits
	.align	128
        .global         _Z8extractXPK8MyStructPfi
        .type           _Z8extractXPK8MyStructPfi,@function
        .size           _Z8extractXPK8MyStructPfi,(.L_x_1 - _Z8extractXPK8MyStructPfi)
        .other          _Z8extractXPK8MyStructPfi,@"STO_CUDA_ENTRY STV_DEFAULT"
_Z8extractXPK8MyStructPfi:
.text._Z8extractXPK8MyStructPfi:
[----:B------:R-:W-:Y:S01]  /*0000*/  LDC R1, c[0x0][0x37c] ;  /* 0x0000df00ff017b82 */ /* 0x000fe20000000800 */
[----:B------:R-:W0:Y:S07]  /*0010*/  S2R R0, SR_TID.X ;  /* 0x0000000000007919 */ /* 0x000e2e0000002100 */
[----:B------:R-:W0:Y:S01]  /*0020*/  S2UR UR4, SR_CTAID.X ;  /* 0x00000000000479c3 */ /* 0x000e220000002500 */
[----:B------:R-:W1:Y:S07]  /*0030*/  LDCU UR5, c[0x0][0x390] ;  /* 0x00007200ff0577ac */ /* 0x000e6e0008000800 */
[----:B------:R-:W0:Y:S02]  /*0040*/  LDC R7, c[0x0][0x360] ;  /* 0x0000d800ff077b82 */ /* 0x000e240000000800 */
[----:B0-----:R-:W-:-:S05]  /*0050*/  IMAD R7, R7, UR4, R0 ;  /* 0x0000000407077c24 */ /* 0x001fca000f8e0200 */
[----:B-1----:R-:W-:-:S13]  /*0060*/  ISETP.GE.AND P0, PT, R7, UR5, PT ;  /* 0x0000000507007c0c */ /* 0x002fda000bf06270 */
[----:B------:R-:W-:Y:S05]  /*0070*/  @P0 EXIT ;  /* 0x000000000000094d */ /* 0x000fea0003800000 */
[----:B------:R-:W0:Y:S01]  /*0080*/  LDC.64 R2, c[0x0][0x380] ;  /* 0x0000e000ff027b82 */ /* 0x000e220000000a00 */
[----:B------:R-:W1:Y:S07]  /*0090*/  LDCU.64 UR4, c[0x0][0x358] ;  /* 0x00006b00ff0477ac */ /* 0x000e6e0008000a00 */
[----:B------:R-:W2:Y:S01]  /*00a0*/  LDC.64 R4, c[0x0][0x388] ;  /* 0x0000e200ff047b82 */ /* 0x000ea20000000a00 */
[----:B0-----:R-:W-:-:S06]  /*00b0*/  IMAD.WIDE R2, R7, 0xc, R2 ;  /* 0x0000000c07027825 */ /* 0x001fcc00078e0202 */
[----:B-1----:R-:W3:Y:S01]  /*00c0*/  LDG.E R3, desc[UR4][R2.64] ;  /* 0x0000000402037981 */ /* 0x002ee2000c1e1900 */
[----:B--2---:R-:W-:-:S05]  /*00d0*/  IMAD.WIDE R4, R7, 0x4, R4 ;  /* 0x0000000407047825 */ /* 0x004fca00078e0204 */
[----:B---3--:R-:W-:Y:S01]  /*00e0*/  STG.E desc[UR4][R4.64], R3 ;  /* 0x0000000304007986 */ /* 0x008fe2000c101904 */
[----:B------:R-:W-:Y:S05]  /*00f0*/  EXIT ;  /* 0x000000000000794d */ /* 0x000fea0003800000 */
.L_x_0:
[----:B------:R-:W-:-:S00]  /*0100*/  BRA `(.L_x_0) ;  /* 0xfffffffc00fc7947 */ /* 0x000fc0000383ffff */
[----:B------:R-:W-:-:S00]  /*0110*/  NOP ;  /* 0x0000000000007918 */ /* 0x000fc00000000000 */
        /* <DEDUP_REMOVED lines=14> */
.L_x_1:


//--------------------- .nv.shared.reserved.0     --------------------------
	.section	.nv.shared.reserved.0,"aw",@nobits
	.weak		__nv_reservedSMEM_offset_0_alias
	.size		__nv_reservedSMEM_offset_0_alias, 0, 64
	.other		__nv_reservedSMEM_offset_0_alias,@"STO_CUDA_RESERVED_SHARED STV_DEFAULT"
__nv_reservedSMEM_offset_0_alias:
	.zero		0
	.zero		64


//--------------------- .nv.constant0._Z8extractXPK8MyStructPfi --------------------------
	.section	.nv.constant0._Z8extractXPK8MyStructPfi,"a",@progbits
	.sectionflags	@""
	.align	4
.nv.constant0._Z8extractXPK8MyStructPfi:
	.zero		916


//--------------------- SYMBOLS --------------------------

	.type		.nv.reservedSmem.offset0,@object
	.size		.nv.reservedSmem.offset0,0x4
